//
// Generated by NVIDIA NVVM Compiler
//
// Compiler Build ID: CL-36424714
// Cuda compilation tools, release 13.0, V13.0.88
// Based on NVVM 20.0.0
//

.version 9.0
.target sm_100
.address_size 64

	// .globl	_Z11sgemm_naivePfS_S_S_iiiff

.visible .entry _Z11sgemm_naivePfS_S_S_iiiff(
	.param .u64 .ptr .align 1 _Z11sgemm_naivePfS_S_S_iiiff_param_0,
	.param .u64 .ptr .align 1 _Z11sgemm_naivePfS_S_S_iiiff_param_1,
	.param .u64 .ptr .align 1 _Z11sgemm_naivePfS_S_S_iiiff_param_2,
	.param .u64 .ptr .align 1 _Z11sgemm_naivePfS_S_S_iiiff_param_3,
	.param .u32 _Z11sgemm_naivePfS_S_S_iiiff_param_4,
	.param .u32 _Z11sgemm_naivePfS_S_S_iiiff_param_5,
	.param .u32 _Z11sgemm_naivePfS_S_S_iiiff_param_6,
	.param .f32 _Z11sgemm_naivePfS_S_S_iiiff_param_7,
	.param .f32 _Z11sgemm_naivePfS_S_S_iiiff_param_8
)
{
	.reg .pred 	%p<13>;
	.reg .b32 	%r<41>;
	.reg .b32 	%f<73>;
	.reg .b64 	%rd<56>;

	ld.param.u64 	%rd8, [_Z11sgemm_naivePfS_S_S_iiiff_param_0];
	ld.param.u64 	%rd9, [_Z11sgemm_naivePfS_S_S_iiiff_param_1];
	ld.param.u64 	%rd6, [_Z11sgemm_naivePfS_S_S_iiiff_param_2];
	ld.param.u64 	%rd7, [_Z11sgemm_naivePfS_S_S_iiiff_param_3];
	ld.param.u32 	%r20, [_Z11sgemm_naivePfS_S_S_iiiff_param_4];
	ld.param.u32 	%r18, [_Z11sgemm_naivePfS_S_S_iiiff_param_5];
	ld.param.u32 	%r19, [_Z11sgemm_naivePfS_S_S_iiiff_param_6];
	ld.param.f32 	%f13, [_Z11sgemm_naivePfS_S_S_iiiff_param_7];
	ld.param.f32 	%f14, [_Z11sgemm_naivePfS_S_S_iiiff_param_8];
	cvta.to.global.u64 	%rd1, %rd9;
	cvta.to.global.u64 	%rd2, %rd8;
	mov.u32 	%r21, %ctaid.y;
	mov.u32 	%r22, %ntid.y;
	mov.u32 	%r23, %tid.y;
	mad.lo.s32 	%r1, %r21, %r22, %r23;
	mov.u32 	%r24, %ctaid.x;
	mov.u32 	%r25, %ntid.x;
	mov.u32 	%r26, %tid.x;
	mad.lo.s32 	%r2, %r24, %r25, %r26;
	setp.ge.s32 	%p1, %r1, %r20;
	setp.ge.s32 	%p2, %r2, %r19;
	or.pred  	%p3, %p1, %p2;
	@%p3 bra 	$L__BB0_14;
	setp.lt.s32 	%p4, %r18, 1;
	mov.f32 	%f72, 0f00000000;
	@%p4 bra 	$L__BB0_13;
	mul.lo.s32 	%r3, %r18, %r1;
	and.b32  	%r4, %r18, 7;
	setp.lt.u32 	%p5, %r18, 8;
	mov.f32 	%f72, 0f00000000;
	mov.b32 	%r39, 0;
	@%p5 bra 	$L__BB0_5;
	and.b32  	%r39, %r18, 2147483640;
	neg.s32 	%r37, %r39;
	shl.b32 	%r7, %r19, 3;
	mul.wide.u32 	%rd10, %r3, 4;
	add.s64 	%rd11, %rd10, %rd2;
	add.s64 	%rd55, %rd11, 16;
	mov.f32 	%f72, 0f00000000;
	mul.wide.s32 	%rd14, %r19, 4;
	mov.u32 	%r36, %r2;
$L__BB0_4:
	.pragma "nounroll";
	ld.global.f32 	%f19, [%rd55+-16];
	mul.wide.s32 	%rd12, %r36, 4;
	add.s64 	%rd13, %rd1, %rd12;
	ld.global.f32 	%f20, [%rd13];
	fma.rn.f32 	%f21, %f19, %f20, %f72;
	ld.global.f32 	%f22, [%rd55+-12];
	add.s64 	%rd15, %rd13, %rd14;
	ld.global.f32 	%f23, [%rd15];
	fma.rn.f32 	%f24, %f22, %f23, %f21;
	ld.global.f32 	%f25, [%rd55+-8];
	add.s64 	%rd16, %rd15, %rd14;
	ld.global.f32 	%f26, [%rd16];
	fma.rn.f32 	%f27, %f25, %f26, %f24;
	ld.global.f32 	%f28, [%rd55+-4];
	add.s64 	%rd17, %rd16, %rd14;
	ld.global.f32 	%f29, [%rd17];
	fma.rn.f32 	%f30, %f28, %f29, %f27;
	ld.global.f32 	%f31, [%rd55];
	add.s64 	%rd18, %rd17, %rd14;
	ld.global.f32 	%f32, [%rd18];
	fma.rn.f32 	%f33, %f31, %f32, %f30;
	ld.global.f32 	%f34, [%rd55+4];
	add.s64 	%rd19, %rd18, %rd14;
	ld.global.f32 	%f35, [%rd19];
	fma.rn.f32 	%f36, %f34, %f35, %f33;
	ld.global.f32 	%f37, [%rd55+8];
	add.s64 	%rd20, %rd19, %rd14;
	ld.global.f32 	%f38, [%rd20];
	fma.rn.f32 	%f39, %f37, %f38, %f36;
	ld.global.f32 	%f40, [%rd55+12];
	add.s64 	%rd21, %rd20, %rd14;
	ld.global.f32 	%f41, [%rd21];
	fma.rn.f32 	%f72, %f40, %f41, %f39;
	add.s32 	%r37, %r37, 8;
	add.s32 	%r36, %r36, %r7;
	add.s64 	%rd55, %rd55, 32;
	setp.ne.s32 	%p6, %r37, 0;
	@%p6 bra 	$L__BB0_4;
$L__BB0_5:
	setp.eq.s32 	%p7, %r4, 0;
	@%p7 bra 	$L__BB0_13;
	and.b32  	%r13, %r18, 3;
	setp.lt.u32 	%p8, %r4, 4;
	@%p8 bra 	$L__BB0_8;
	add.s32 	%r28, %r39, %r3;
	mul.wide.u32 	%rd22, %r28, 4;
	add.s64 	%rd23, %rd2, %rd22;
	ld.global.f32 	%f43, [%rd23];
	mad.lo.s32 	%r29, %r39, %r19, %r2;
	mul.wide.s32 	%rd24, %r29, 4;
	add.s64 	%rd25, %rd1, %rd24;
	ld.global.f32 	%f44, [%rd25];
	fma.rn.f32 	%f45, %f43, %f44, %f72;
	cvt.u64.u32 	%rd26, %r3;
	cvt.u64.u32 	%rd27, %r39;
	add.s64 	%rd28, %rd27, %rd26;
	shl.b64 	%rd29, %rd28, 2;
	add.s64 	%rd30, %rd2, %rd29;
	ld.global.f32 	%f46, [%rd30+4];
	mul.wide.s32 	%rd31, %r19, 4;
	add.s64 	%rd32, %rd25, %rd31;
	ld.global.f32 	%f47, [%rd32];
	fma.rn.f32 	%f48, %f46, %f47, %f45;
	ld.global.f32 	%f49, [%rd30+8];
	add.s64 	%rd33, %rd32, %rd31;
	ld.global.f32 	%f50, [%rd33];
	fma.rn.f32 	%f51, %f49, %f50, %f48;
	ld.global.f32 	%f52, [%rd30+12];
	add.s64 	%rd34, %rd33, %rd31;
	ld.global.f32 	%f53, [%rd34];
	fma.rn.f32 	%f72, %f52, %f53, %f51;
	add.s32 	%r39, %r39, 4;
$L__BB0_8:
	setp.eq.s32 	%p9, %r13, 0;
	@%p9 bra 	$L__BB0_13;
	setp.eq.s32 	%p10, %r13, 1;
	@%p10 bra 	$L__BB0_11;
	add.s32 	%r30, %r39, %r3;
	mul.wide.u32 	%rd35, %r30, 4;
	add.s64 	%rd36, %rd2, %rd35;
	ld.global.f32 	%f55, [%rd36];
	mad.lo.s32 	%r31, %r39, %r19, %r2;
	mul.wide.s32 	%rd37, %r31, 4;
	add.s64 	%rd38, %rd1, %rd37;
	ld.global.f32 	%f56, [%rd38];
	fma.rn.f32 	%f57, %f55, %f56, %f72;
	cvt.u64.u32 	%rd39, %r3;
	cvt.u64.u32 	%rd40, %r39;
	add.s64 	%rd41, %rd40, %rd39;
	shl.b64 	%rd42, %rd41, 2;
	add.s64 	%rd43, %rd2, %rd42;
	ld.global.f32 	%f58, [%rd43+4];
	mul.wide.s32 	%rd44, %r19, 4;
	add.s64 	%rd45, %rd38, %rd44;
	ld.global.f32 	%f59, [%rd45];
	fma.rn.f32 	%f72, %f58, %f59, %f57;
	add.s32 	%r39, %r39, 2;
$L__BB0_11:
	and.b32  	%r32, %r18, 1;
	setp.eq.b32 	%p11, %r32, 1;
	not.pred 	%p12, %p11;
	@%p12 bra 	$L__BB0_13;
	add.s32 	%r33, %r39, %r3;
	mul.wide.u32 	%rd46, %r33, 4;
	add.s64 	%rd47, %rd2, %rd46;
	ld.global.f32 	%f60, [%rd47];
	mad.lo.s32 	%r34, %r39, %r19, %r2;
	mul.wide.s32 	%rd48, %r34, 4;
	add.s64 	%rd49, %rd1, %rd48;
	ld.global.f32 	%f61, [%rd49];
	fma.rn.f32 	%f72, %f60, %f61, %f72;
$L__BB0_13:
	mad.lo.s32 	%r35, %r19, %r1, %r2;
	cvta.to.global.u64 	%rd50, %rd6;
	mul.wide.s32 	%rd51, %r35, 4;
	add.s64 	%rd52, %rd50, %rd51;
	ld.global.f32 	%f62, [%rd52];
	mul.f32 	%f63, %f14, %f62;
	fma.rn.f32 	%f64, %f13, %f72, %f63;
	cvta.to.global.u64 	%rd53, %rd7;
	add.s64 	%rd54, %rd53, %rd51;
	st.global.f32 	[%rd54], %f64;
$L__BB0_14:
	ret;

}


// ===== COMPILED SASS (sm_100) =====

	.target	sm_100

	.elftype	@"ET_EXEC"


//--------------------- .note.nv.tkinfo           --------------------------
	.section	.note.nv.tkinfo,"",@"SHT_NOTE"
	.sectionflags	@"SHF_NOTE_NV_TKINFO"
	.tkinfo
        /*0018*/ 	.word	0x00000002
        /*0030*/ 	.string	""
        /*0030*/ 	.string	"ptxas"
        /*0030*/ 	.string	"Cuda compilation tools, release 13.0, V13.0.88"
        /*0030*/ 	.string	"Build cuda_13.0.r13.0/compiler.36424714_0"
        /*0030*/ 	.string	"-arch sm_100 -m 64 "



//--------------------- .note.nv.cuinfo           --------------------------
	.section	.note.nv.cuinfo,"",@"SHT_NOTE"
	.sectionflags	@"SHF_NOTE_NV_CUINFO"
        /*0018*/ 	.short	0x0002
        /*001a*/ 	.short	0x0064
        /*001c*/ 	.short	0x0082
	.zero		2


//--------------------- .nv.info                  --------------------------
	.section	.nv.info,"",@"SHT_CUDA_INFO"
	.align	4


	//----- nvinfo : EIATTR_REGCOUNT
	.align		4
        /*0000*/ 	.byte	0x04, 0x2f
        /*0002*/ 	.short	(.L_1 - .L_0)
	.align		4
.L_0:
        /*0004*/ 	.word	index@(_Z11sgemm_naivePfS_S_S_iiiff)
        /*0008*/ 	.word	0x00000020


	//----- nvinfo : EIATTR_FRAME_SIZE
	.align		4
.L_1:
        /*000c*/ 	.byte	0x04, 0x11
        /*000e*/ 	.short	(.L_3 - .L_2)
	.align		4
.L_2:
        /*0010*/ 	.word	index@(_Z11sgemm_naivePfS_S_S_iiiff)
        /*0014*/ 	.word	0x00000000


	//----- nvinfo : EIATTR_MIN_STACK_SIZE
	.align		4
.L_3:
        /*0018*/ 	.byte	0x04, 0x12
        /*001a*/ 	.short	(.L_5 - .L_4)
	.align		4
.L_4:
        /*001c*/ 	.word	index@(_Z11sgemm_naivePfS_S_S_iiiff)
        /*0020*/ 	.word	0x00000000
.L_5:


//--------------------- .nv.compat                --------------------------
	.section	.nv.compat,"",@"SHT_CUDA_COMPAT_INFO"
	.align	4
        /*0000*/ 	.byte	0x02, 0x09, 0x00, 0x00, 0x02, 0x02, 0x01, 0x00, 0x02, 0x05, 0x05, 0x00, 0x03, 0x07, 0x01, 0x01
        /*0010*/ 	.byte	0x02, 0x03, 0x00, 0x00, 0x02, 0x06, 0x01, 0x00, 0x04, 0x0b, 0x08, 0x00, 0x09, 0x00, 0x00, 0x00
        /*0020*/ 	.byte	0x00, 0x00, 0x00, 0x00


//--------------------- .nv.info._Z11sgemm_naivePfS_S_S_iiiff --------------------------
	.section	.nv.info._Z11sgemm_naivePfS_S_S_iiiff,"",@"SHT_CUDA_INFO"
	.sectionflags	@""
	.align	4


	//----- nvinfo : EIATTR_CUDA_API_VERSION
	.align		4
        /*0000*/ 	.byte	0x04, 0x37
        /*0002*/ 	.short	(.L_7 - .L_6)
.L_6:
        /*0004*/ 	.word	0x00000082


	//----- nvinfo : EIATTR_KPARAM_INFO
	.align		4
.L_7:
        /*0008*/ 	.byte	0x04, 0x17
        /*000a*/ 	.short	(.L_9 - .L_8)
.L_8:
        /*000c*/ 	.word	0x00000000
        /*0010*/ 	.short	0x0008
        /*0012*/ 	.short	0x0030
        /*0014*/ 	.byte	0x00, 0xf0, 0x11, 0x00


	//----- nvinfo : EIATTR_KPARAM_INFO
	.align		4
.L_9:
        /*0018*/ 	.byte	0x04, 0x17
        /*001a*/ 	.short	(.L_11 - .L_10)
.L_10:
        /*001c*/ 	.word	0x00000000
        /*0020*/ 	.short	0x0007
        /*0022*/ 	.short	0x002c
        /*0024*/ 	.byte	0x00, 0xf0, 0x11, 0x00


	//----- nvinfo : EIATTR_KPARAM_INFO
	.align		4
.L_11:
        /*0028*/ 	.byte	0x04, 0x17
        /*002a*/ 	.short	(.L_13 - .L_12)
.L_12:
        /*002c*/ 	.word	0x00000000
        /*0030*/ 	.short	0x0006
        /*0032*/ 	.short	0x0028
        /*0034*/ 	.byte	0x00, 0xf0, 0x11, 0x00


	//----- nvinfo : EIATTR_KPARAM_INFO
	.align		4
.L_13:
        /*0038*/ 	.byte	0x04, 0x17
        /*003a*/ 	.short	(.L_15 - .L_14)
.L_14:
        /*003c*/ 	.word	0x00000000
        /*0040*/ 	.short	0x0005
        /*0042*/ 	.short	0x0024
        /*0044*/ 	.byte	0x00, 0xf0, 0x11, 0x00


	//----- nvinfo : EIATTR_KPARAM_INFO
	.align		4
.L_15:
        /*0048*/ 	.byte	0x04, 0x17
        /*004a*/ 	.short	(.L_17 - .L_16)
.L_16:
        /*004c*/ 	.word	0x00000000
        /*0050*/ 	.short	0x0004
        /*0052*/ 	.short	0x0020
        /*0054*/ 	.byte	0x00, 0xf0, 0x11, 0x00


	//----- nvinfo : EIATTR_KPARAM_INFO
	.align		4
.L_17:
        /*0058*/ 	.byte	0x04, 0x17
        /*005a*/ 	.short	(.L_19 - .L_18)
.L_18:
        /*005c*/ 	.word	0x00000000
        /*0060*/ 	.short	0x0003
        /*0062*/ 	.short	0x0018
        /*0064*/ 	.byte	0x00, 0xf5, 0x21, 0x00


	//----- nvinfo : EIATTR_KPARAM_INFO
	.align		4
.L_19:
        /*0068*/ 	.byte	0x04, 0x17
        /*006a*/ 	.short	(.L_21 - .L_20)
.L_20:
        /*006c*/ 	.word	0x00000000
        /*0070*/ 	.short	0x0002
        /*0072*/ 	.short	0x0010
        /*0074*/ 	.byte	0x00, 0xf5, 0x21, 0x00


	//----- nvinfo : EIATTR_KPARAM_INFO
	.align		4
.L_21:
        /*0078*/ 	.byte	0x04, 0x17
        /*007a*/ 	.short	(.L_23 - .L_22)
.L_22:
        /*007c*/ 	.word	0x00000000
        /*0080*/ 	.short	0x0001
        /*0082*/ 	.short	0x0008
        /*0084*/ 	.byte	0x00, 0xf5, 0x21, 0x00


	//----- nvinfo : EIATTR_KPARAM_INFO
	.align		4
.L_23:
        /*0088*/ 	.byte	0x04, 0x17
        /*008a*/ 	.short	(.L_25 - .L_24)
.L_24:
        /*008c*/ 	.word	0x00000000
        /*0090*/ 	.short	0x0000
        /*0092*/ 	.short	0x0000
        /*0094*/ 	.byte	0x00, 0xf5, 0x21, 0x00


	//----- nvinfo : EIATTR_SPARSE_MMA_MASK
	.align		4
.L_25:
        /*0098*/ 	.byte	0x03, 0x50
        /*009a*/ 	.short	0x0000


	//----- nvinfo : EIATTR_MAXREG_COUNT
	.align		4
        /*009c*/ 	.byte	0x03, 0x1b
        /*009e*/ 	.short	0x00ff


	//----- nvinfo : EIATTR_MERCURY_ISA_VERSION
	.align		4
        /*00a0*/ 	.byte	0x03, 0x5f
        /*00a2*/ 	.short	0x0101


	//----- nvinfo : EIATTR_VRC_CTA_INIT_COUNT
	.align		4
        /*00a4*/ 	.byte	0x02, 0x4a
	.zero		1
	.zero		1


	//----- nvinfo : EIATTR_EXIT_INSTR_OFFSETS
	.align		4
        /*00a8*/ 	.byte	0x04, 0x1c
        /*00aa*/ 	.short	(.L_27 - .L_26)


	//   ....[0]....
.L_26:
        /*00ac*/ 	.word	0x000000d0


	//   ....[1]....
        /*00b0*/ 	.word	0x00000960


	//----- nvinfo : EIATTR_CBANK_PARAM_SIZE
	.align		4
.L_27:
        /*00b4*/ 	.byte	0x03, 0x19
        /*00b6*/ 	.short	0x0034


	//----- nvinfo : EIATTR_PARAM_CBANK
	.align		4
        /*00b8*/ 	.byte	0x04, 0x0a
        /*00ba*/ 	.short	(.L_29 - .L_28)
	.align		4
.L_28:
        /*00bc*/ 	.word	index@(.nv.constant0._Z11sgemm_naivePfS_S_S_iiiff)
        /*00c0*/ 	.short	0x0380
        /*00c2*/ 	.short	0x0034


	//----- nvinfo : EIATTR_SW_WAR
	.align		4
.L_29:
        /*00c4*/ 	.byte	0x04, 0x36
        /*00c6*/ 	.short	(.L_31 - .L_30)
.L_30:
        /*00c8*/ 	.word	0x00000008
.L_31:


//--------------------- .nv.callgraph             --------------------------
	.section	.nv.callgraph,"",@"SHT_CUDA_CALLGRAPH"
	.align	4
	.sectionentsize	8
	.align		4
        /*0000*/ 	.word	0x00000000
	.align		4
        /*0004*/ 	.word	0xffffffff
	.align		4
        /*0008*/ 	.word	0x00000000
	.align		4
        /*000c*/ 	.word	0xfffffffe
	.align		4
        /*0010*/ 	.word	0x00000000
	.align		4
        /*0014*/ 	.word	0xfffffffd
	.align		4
        /*0018*/ 	.word	0x00000000
	.align		4
        /*001c*/ 	.word	0xfffffffc


//--------------------- .text._Z11sgemm_naivePfS_S_S_iiiff --------------------------
	.section	.text._Z11sgemm_naivePfS_S_S_iiiff,"ax",@progbits
	.align	128
        .global         _Z11sgemm_naivePfS_S_S_iiiff
        .type           _Z11sgemm_naivePfS_S_S_iiiff,@function
        .size           _Z11sgemm_naivePfS_S_S_iiiff,(.L_x_5 - _Z11sgemm_naivePfS_S_S_iiiff)
        .other          _Z11sgemm_naivePfS_S_S_iiiff,@"STO_CUDA_ENTRY STV_DEFAULT"
_Z11sgemm_naivePfS_S_S_iiiff:
.text._Z11sgemm_naivePfS_S_S_iiiff:
[----:B------:R-:W-:Y:S01]  /*0000*/  LDC R1, c[0x0][0x37c] ;  /* 0x0000df00ff017b82 */ /* 0x000fe20000000800 */
[----:B------:R-:W0:Y:S07]  /*0010*/  S2R R5, SR_TID.X ;  /* 0x0000000000057919 */ /* 0x000e2e0000002100 */
[----:B------:R-:W1:Y:S01]  /*0020*/  LDC R16, c[0x0][0x364] ;  /* 0x0000d900ff107b82 */ /* 0x000e620000000800 */
[----:B------:R-:W2:Y:S01]  /*0030*/  LDCU UR6, c[0x0][0x3a0] ;  /* 0x00007400ff0677ac */ /* 0x000ea20008000800 */
[----:B------:R-:W1:Y:S06]  /*0040*/  S2R R3, SR_TID.Y ;  /* 0x0000000000037919 */ /* 0x000e6c0000002200 */
[----:B------:R-:W0:Y:S08]  /*0050*/  S2UR UR5, SR_CTAID.X ;  /* 0x00000000000579c3 */ /* 0x000e300000002500 */
[----:B------:R-:W0:Y:S08]  /*0060*/  LDC R0, c[0x0][0x360] ;  /* 0x0000d800ff007b82 */ /* 0x000e300000000800 */
[----:B------:R-:W1:Y:S08]  /*0070*/  S2UR UR4, SR_CTAID.Y ;  /* 0x00000000000479c3 */ /* 0x000e700000002600 */
[----:B------:R-:W3:Y:S01]  /*0080*/  LDC R17, c[0x0][0x3a8] ;  /* 0x0000ea00ff117b82 */ /* 0x000ee20000000800 */
[----:B0-----:R-:W-:-:S02]  /*0090*/  IMAD R0, R0, UR5, R5 ;  /* 0x0000000500007c24 */ /* 0x001fc4000f8e0205 */
[----:B-1----:R-:W-:-:S03]  /*00a0*/  IMAD R16, R16, UR4, R3 ;  /* 0x0000000410107c24 */ /* 0x002fc6000f8e0203 */
[----:B---3--:R-:W-:-:S04]  /*00b0*/  ISETP.GE.AND P0, PT, R0, R17, PT ;  /* 0x000000110000720c */ /* 0x008fc80003f06270 */
[----:B--2---:R-:W-:-:S13]  /*00c0*/  ISETP.GE.OR P0, PT, R16, UR6, P0 ;  /* 0x0000000610007c0c */ /* 0x004fda0008706670 */
[----:B------:R-:W-:Y:S05]  /*00d0*/  @P0 EXIT ;  /* 0x000000000000094d */ /* 0x000fea0003800000 */
[----:B------:R-:W0:Y:S01]  /*00e0*/  LDC R19, c[0x0][0x3a4] ;  /* 0x0000e900ff137b82 */ /* 0x000e220000000800 */
[----:B------:R-:W1:Y:S01]  /*00f0*/  LDCU.64 UR4, c[0x0][0x358] ;  /* 0x00006b00ff0477ac */ /* 0x000e620008000a00 */
[----:B------:R-:W-:Y:S01]  /*0100*/  HFMA2 R24, -RZ, RZ, 0, 0 ;  /* 0x00000000ff187431 */ /* 0x000fe200000001ff */
[----:B0-----:R-:W-:-:S13]  /*0110*/  ISETP.GE.AND P0, PT, R19, 0x1, PT ;  /* 0x000000011300780c */ /* 0x001fda0003f06270 */
[----:B-1----:R-:W-:Y:S05]  /*0120*/  @!P0 BRA `(.L_x_0) ;  /* 0x0000000400e08947 */ /* 0x002fea0003800000 */
[C---:B------:R-:W-:Y:S01]  /*0130*/  ISETP.GE.U32.AND P1, PT, R19.reuse, 0x8, PT ;  /* 0x000000081300780c */ /* 0x040fe20003f26070 */
[----:B------:R-:W-:Y:S01]  /*0140*/  IMAD R20, R16, R19, RZ ;  /* 0x0000001310147224 */ /* 0x000fe200078e02ff */
[----:B------:R-:W-:Y:S02]  /*0150*/  LOP3.LUT R27, R19, 0x7, RZ, 0xc0, !PT ;  /* 0x00000007131b7812 */ /* 0x000fe400078ec0ff */
[----:B------:R-:W-:Y:S02]  /*0160*/  MOV R24, RZ ;  /* 0x000000ff00187202 */ /* 0x000fe40000000f00 */
[----:B------:R-:W-:Y:S02]  /*0170*/  ISETP.NE.AND P0, PT, R27, RZ, PT ;  /* 0x000000ff1b00720c */ /* 0x000fe40003f05270 */
[----:B------:R-:W-:-:S05]  /*0180*/  MOV R21, RZ ;  /* 0x000000ff00157202 */ /* 0x000fca0000000f00 */
[----:B------:R-:W-:Y:S06]  /*0190*/  @!P1 BRA `(.L_x_1) ;  /* 0x0000000000c49947 */ /* 0x000fec0003800000 */
[----:B------:R-:W0:Y:S01]  /*01a0*/  LDC.64 R2, c[0x0][0x380] ;  /* 0x0000e000ff027b82 */ /* 0x000e220000000a00 */
[----:B------:R-:W-:Y:S02]  /*01b0*/  LOP3.LUT R21, R19, 0x7ffffff8, RZ, 0xc0, !PT ;  /* 0x7ffffff813157812 */ /* 0x000fe400078ec0ff */
[----:B------:R-:W-:Y:S02]  /*01c0*/  MOV R24, RZ ;  /* 0x000000ff00187202 */ /* 0x000fe40000000f00 */
[----:B------:R-:W-:Y:S02]  /*01d0*/  MOV R18, R0 ;  /* 0x0000000000127202 */ /* 0x000fe40000000f00 */
[----:B------:R-:W-:Y:S01]  /*01e0*/  IADD3 R22, PT, PT, -R21, RZ, RZ ;  /* 0x000000ff15167210 */ /* 0x000fe20007ffe1ff */
[----:B0-----:R-:W-:-:S03]  /*01f0*/  IMAD.WIDE.U32 R2, R20, 0x4, R2 ;  /* 0x0000000414027825 */ /* 0x001fc600078e0002 */
[----:B------:R-:W-:-:S04]  /*0200*/  IADD3 R4, P1, PT, R2, 0x10, RZ ;  /* 0x0000001002047810 */ /* 0x000fc80007f3e0ff */
[----:B------:R-:W-:-:S09]  /*0210*/  IADD3.X R5, PT, PT, RZ, R3, RZ, P1, !PT ;  /* 0x00000003ff057210 */ /* 0x000fd20000ffe4ff */
.L_x_2:
[----:B------:R-:W0:Y:S01]  /*0220*/  LDC.64 R14, c[0x0][0x388] ;  /* 0x0000e200ff0e7b82 */ /* 0x000e220000000a00 */
[----:B------:R-:W-:Y:S02]  /*0230*/  MOV R2, R4 ;  /* 0x0000000400027202 */ /* 0x000fe40000000f00 */
[----:B------:R-:W-:-:S05]  /*0240*/  MOV R3, R5 ;  /* 0x0000000500037202 */ /* 0x000fca0000000f00 */
[----:B------:R-:W2:Y:S04]  /*0250*/  LDG.E R25, desc[UR4][R2.64+-0x10] ;  /* 0xfffff00402197981 */ /* 0x000ea8000c1e1900 */
[----:B------:R-:W3:Y:S04]  /*0260*/  LDG.E R23, desc[UR4][R2.64+-0xc] ;  /* 0xfffff40402177981 */ /* 0x000ee8000c1e1900 */
[----:B------:R-:W4:Y:S04]  /*0270*/  LDG.E R29, desc[UR4][R2.64+-0x8] ;  /* 0xfffff804021d7981 */ /* 0x000f28000c1e1900 */
[----:B------:R-:W5:Y:S01]  /*0280*/  LDG.E R28, desc[UR4][R2.64+-0x4] ;  /* 0xfffffc04021c7981 */ /* 0x000f62000c1e1900 */
[----:B0-----:R-:W-:-:S05]  /*0290*/  IMAD.WIDE R14, R18, 0x4, R14 ;  /* 0x00000004120e7825 */ /* 0x001fca00078e020e */
[----:B------:R0:W2:Y:S01]  /*02a0*/  LDG.E R26, desc[UR4][R14.64] ;  /* 0x000000040e1a7981 */ /* 0x0000a2000c1e1900 */
[----:B------:R-:W-:-:S04]  /*02b0*/  IMAD.WIDE R12, R17, 0x4, R14 ;  /* 0x00000004110c7825 */ /* 0x000fc800078e020e */
[C---:B------:R-:W-:Y:S02]  /*02c0*/  IMAD.WIDE R4, R17.reuse, 0x4, R12 ;  /* 0x0000000411047825 */ /* 0x040fe400078e020c */
[----:B------:R-:W3:Y:S02]  /*02d0*/  LDG.E R12, desc[UR4][R12.64] ;  /* 0x000000040c0c7981 */ /* 0x000ee4000c1e1900 */
[C---:B------:R-:W-:Y:S02]  /*02e0*/  IMAD.WIDE R8, R17.reuse, 0x4, R4 ;  /* 0x0000000411087825 */ /* 0x040fe400078e0204 */
[----:B------:R-:W4:Y:S02]  /*02f0*/  LDG.E R4, desc[UR4][R4.64] ;  /* 0x0000000404047981 */ /* 0x000f24000c1e1900 */
[C---:B------:R-:W-:Y:S02]  /*0300*/  IMAD.WIDE R6, R17.reuse, 0x4, R8 ;  /* 0x0000000411067825 */ /* 0x040fe400078e0208 */
[----:B------:R-:W5:Y:S02]  /*0310*/  LDG.E R8, desc[UR4][R8.64] ;  /* 0x0000000408087981 */ /* 0x000f64000c1e1900 */
[----:B------:R-:W-:-:S02]  /*0320*/  IMAD.WIDE R10, R17, 0x4, R6 ;  /* 0x00000004110a7825 */ /* 0x000fc400078e0206 */
[----:B------:R-:W5:Y:S04]  /*0330*/  LDG.E R5, desc[UR4][R2.64] ;  /* 0x0000000402057981 */ /* 0x000f68000c1e1900 */
[----:B------:R-:W5:Y:S01]  /*0340*/  LDG.E R6, desc[UR4][R6.64] ;  /* 0x0000000406067981 */ /* 0x000f62000c1e1900 */
[----:B0-----:R-:W-:-:S03]  /*0350*/  IMAD.WIDE R14, R17, 0x4, R10 ;  /* 0x00000004110e7825 */ /* 0x001fc600078e020a */
[----:B------:R-:W5:Y:S04]  /*0360*/  LDG.E R10, desc[UR4][R10.64] ;  /* 0x000000040a0a7981 */ /* 0x000f68000c1e1900 */
[----:B------:R-:W5:Y:S04]  /*0370*/  LDG.E R13, desc[UR4][R14.64] ;  /* 0x000000040e0d7981 */ /* 0x000f68000c1e1900 */
[----:B------:R-:W5:Y:S04]  /*0380*/  LDG.E R7, desc[UR4][R2.64+0x4] ;  /* 0x0000040402077981 */ /* 0x000f68000c1e1900 */
[----:B------:R-:W5:Y:S01]  /*0390*/  LDG.E R9, desc[UR4][R2.64+0xc] ;  /* 0x00000c0402097981 */ /* 0x000f62000c1e1900 */
[----:B--2---:R-:W-:Y:S01]  /*03a0*/  FFMA R26, R25, R26, R24 ;  /* 0x0000001a191a7223 */ /* 0x004fe20000000018 */
[----:B------:R-:W-:-:S02]  /*03b0*/  IMAD.WIDE R24, R17, 0x4, R14 ;  /* 0x0000000411187825 */ /* 0x000fc400078e020e */
[----:B------:R-:W2:Y:S04]  /*03c0*/  LDG.E R14, desc[UR4][R2.64+0x8] ;  /* 0x00000804020e7981 */ /* 0x000ea8000c1e1900 */
[----:B------:R-:W2:Y:S01]  /*03d0*/  LDG.E R24, desc[UR4][R24.64] ;  /* 0x0000000418187981 */ /* 0x000ea2000c1e1900 */
[----:B---3--:R-:W-:Y:S01]  /*03e0*/  FFMA R12, R23, R12, R26 ;  /* 0x0000000c170c7223 */ /* 0x008fe2000000001a */
[----:B------:R-:W-:-:S03]  /*03f0*/  IADD3 R22, PT, PT, R22, 0x8, RZ ;  /* 0x0000000816167810 */ /* 0x000fc60007ffe0ff */
[----:B----4-:R-:W-:Y:S01]  /*0400*/  FFMA R29, R29, R4, R12 ;  /* 0x000000041d1d7223 */ /* 0x010fe2000000000c */
[----:B------:R-:W-:-:S03]  /*0410*/  ISETP.NE.AND P1, PT, R22, RZ, PT ;  /* 0x000000ff1600720c */ /* 0x000fc60003f25270 */
[----:B-----5:R-:W-:Y:S01]  /*0420*/  FFMA R8, R28, R8, R29 ;  /* 0x000000081c087223 */ /* 0x020fe2000000001d */
[----:B------:R-:W-:-:S03]  /*0430*/  IADD3 R4, P2, PT, R2, 0x20, RZ ;  /* 0x0000002002047810 */ /* 0x000fc60007f5e0ff */
[----:B------:R-:W-:Y:S01]  /*0440*/  FFMA R6, R5, R6, R8 ;  /* 0x0000000605067223 */ /* 0x000fe20000000008 */
[----:B------:R-:W-:Y:S02]  /*0450*/  IADD3.X R5, PT, PT, RZ, R3, RZ, P2, !PT ;  /* 0x00000003ff057210 */ /* 0x000fe400017fe4ff */
[----:B------:R-:W-:Y:S01]  /*0460*/  LEA R18, R17, R18, 0x3 ;  /* 0x0000001211127211 */ /* 0x000fe200078e18ff */
[----:B------:R-:W-:-:S04]  /*0470*/  FFMA R7, R7, R10, R6 ;  /* 0x0000000a07077223 */ /* 0x000fc80000000006 */
[----:B--2---:R-:W-:-:S04]  /*0480*/  FFMA R14, R14, R13, R7 ;  /* 0x0000000d0e0e7223 */ /* 0x004fc80000000007 */
[----:B------:R-:W-:Y:S01]  /*0490*/  FFMA R24, R9, R24, R14 ;  /* 0x0000001809187223 */ /* 0x000fe2000000000e */
[----:B------:R-:W-:Y:S06]  /*04a0*/  @P1 BRA `(.L_x_2) ;  /* 0xfffffffc005c1947 */ /* 0x000fec000383ffff */
.L_x_1:
[----:B------:R-:W-:Y:S05]  /*04b0*/  @!P0 BRA `(.L_x_0) ;  /* 0x0000000000fc8947 */ /* 0x000fea0003800000 */
[----:B------:R-:W-:Y:S02]  /*04c0*/  ISETP.GE.U32.AND P1, PT, R27, 0x4, PT ;  /* 0x000000041b00780c */ /* 0x000fe40003f26070 */
[----:B------:R-:W-:-:S04]  /*04d0*/  LOP3.LUT R14, R19, 0x3, RZ, 0xc0, !PT ;  /* 0x00000003130e7812 */ /* 0x000fc800078ec0ff */
[----:B------:R-:W-:-:S07]  /*04e0*/  ISETP.NE.AND P0, PT, R14, RZ, PT ;  /* 0x000000ff0e00720c */ /* 0x000fce0003f05270 */
[----:B------:R-:W-:Y:S06]  /*04f0*/  @!P1 BRA `(.L_x_3) ;  /* 0x00000000006c9947 */ /* 0x000fec0003800000 */
[----:B------:R-:W0:Y:S01]  /*0500*/  LDC.64 R4, c[0x0][0x388] ;  /* 0x0000e200ff047b82 */ /* 0x000e220000000a00 */
[----:B------:R-:W1:Y:S01]  /*0510*/  LDCU.64 UR6, c[0x0][0x380] ;  /* 0x00007000ff0677ac */ /* 0x000e620008000a00 */
[----:B------:R-:W-:Y:S01]  /*0520*/  IMAD R7, R21, R17, R0 ;  /* 0x0000001115077224 */ /* 0x000fe200078e0200 */
[CC--:B------:R-:W-:Y:S02]  /*0530*/  IADD3 R3, PT, PT, R20.reuse, R21.reuse, RZ ;  /* 0x0000001514037210 */ /* 0x0c0fe40007ffe0ff */
[----:B------:R-:W-:-:S03]  /*0540*/  IADD3 R8, P1, PT, R20, R21, RZ ;  /* 0x0000001514087210 */ /* 0x000fc60007f3e0ff */
[----:B------:R-:W2:Y:S01]  /*0550*/  LDC.64 R12, c[0x0][0x380] ;  /* 0x0000e000ff0c7b82 */ /* 0x000ea20000000a00 */
[----:B0-----:R-:W-:-:S04]  /*0560*/  IMAD.WIDE R4, R7, 0x4, R4 ;  /* 0x0000000407047825 */ /* 0x001fc800078e0204 */
[----:B------:R-:W-:Y:S02]  /*0570*/  IMAD.WIDE R6, R17, 0x4, R4 ;  /* 0x0000000411067825 */ /* 0x000fe400078e0204 */
[----:B------:R-:W3:Y:S02]  /*0580*/  LDG.E R4, desc[UR4][R4.64] ;  /* 0x0000000404047981 */ /* 0x000ee4000c1e1900 */
[----:B--2---:R-:W-:Y:S01]  /*0590*/  IMAD.WIDE.U32 R12, R3, 0x4, R12 ;  /* 0x00000004030c7825 */ /* 0x004fe200078e000c */
[----:B------:R-:W-:Y:S02]  /*05a0*/  IADD3.X R3, PT, PT, RZ, RZ, RZ, P1, !PT ;  /* 0x000000ffff037210 */ /* 0x000fe40000ffe4ff */
[----:B-1----:R-:W-:-:S03]  /*05b0*/  LEA R2, P1, R8, UR6, 0x2 ;  /* 0x0000000608027c11 */ /* 0x002fc6000f8210ff */
[----:B------:R-:W3:Y:S01]  /*05c0*/  LDG.E R13, desc[UR4][R12.64] ;  /* 0x000000040c0d7981 */ /* 0x000ee2000c1e1900 */
[----:B------:R-:W-:Y:S01]  /*05d0*/  LEA.HI.X R3, R8, UR7, R3, 0x2, P1 ;  /* 0x0000000708037c11 */ /* 0x000fe200088f1403 */
[C---:B------:R-:W-:Y:S02]  /*05e0*/  IMAD.WIDE R8, R17.reuse, 0x4, R6 ;  /* 0x0000000411087825 */ /* 0x040fe400078e0206 */
[----:B------:R-:W2:Y:S04]  /*05f0*/  LDG.E R6, desc[UR4][R6.64] ;  /* 0x0000000406067981 */ /* 0x000ea8000c1e1900 */
[----:B------:R-:W2:Y:S01]  /*0600*/  LDG.E R15, desc[UR4][R2.64+0x4] ;  /* 0x00000404020f7981 */ /* 0x000ea2000c1e1900 */
[----:B------:R-:W-:-:S03]  /*0610*/  IMAD.WIDE R10, R17, 0x4, R8 ;  /* 0x00000004110a7825 */ /* 0x000fc600078e0208 */
[----:B------:R-:W4:Y:S04]  /*0620*/  LDG.E R22, desc[UR4][R8.64] ;  /* 0x0000000408167981 */ /* 0x000f28000c1e1900 */
[----:B------:R-:W4:Y:S04]  /*0630*/  LDG.E R18, desc[UR4][R2.64+0x8] ;  /* 0x0000080402127981 */ /* 0x000f28000c1e1900 */
[----:B------:R-:W5:Y:S04]  /*0640*/  LDG.E R26, desc[UR4][R2.64+0xc] ;  /* 0x00000c04021a7981 */ /* 0x000f68000c1e1900 */
[----:B------:R-:W5:Y:S01]  /*0650*/  LDG.E R10, desc[UR4][R10.64] ;  /* 0x000000040a0a7981 */ /* 0x000f62000c1e1900 */
[----:B------:R-:W-:Y:S01]  /*0660*/  IADD3 R21, PT, PT, R21, 0x4, RZ ;  /* 0x0000000415157810 */ /* 0x000fe20007ffe0ff */
[----:B---3--:R-:W-:-:S04]  /*0670*/  FFMA R24, R13, R4, R24 ;  /* 0x000000040d187223 */ /* 0x008fc80000000018 */
[----:B--2---:R-:W-:-:S04]  /*0680*/  FFMA R15, R15, R6, R24 ;  /* 0x000000060f0f7223 */ /* 0x004fc80000000018 */
[----:B----4-:R-:W-:-:S04]  /*0690*/  FFMA R15, R18, R22, R15 ;  /* 0x00000016120f7223 */ /* 0x010fc8000000000f */
[----:B-----5:R-:W-:-:S07]  /*06a0*/  FFMA R24, R26, R10, R15 ;  /* 0x0000000a1a187223 */ /* 0x020fce000000000f */
.L_x_3:
[----:B------:R-:W-:Y:S05]  /*06b0*/  @!P0 BRA `(.L_x_0) ;  /* 0x00000000007c8947 */ /* 0x000fea0003800000 */
[----:B------:R-:W-:Y:S01]  /*06c0*/  ISETP.NE.AND P1, PT, R14, 0x1, PT ;  /* 0x000000010e00780c */ /* 0x000fe20003f25270 */
[----:B------:R-:W0:Y:S01]  /*06d0*/  LDC.64 R10, c[0x0][0x380] ;  /* 0x0000e000ff0a7b82 */ /* 0x000e220000000a00 */
[----:B------:R-:W-:-:S04]  /*06e0*/  LOP3.LUT R19, R19, 0x1, RZ, 0xc0, !PT ;  /* 0x0000000113137812 */ /* 0x000fc800078ec0ff */
[----:B------:R-:W-:-:S03]  /*06f0*/  ISETP.NE.U32.AND P0, PT, R19, 0x1, PT ;  /* 0x000000011300780c */ /* 0x000fc60003f05070 */
[----:B------:R-:W1:Y:S04]  /*0700*/  LDC.64 R8, c[0x0][0x388] ;  /* 0x0000e200ff087b82 */ /* 0x000e680000000a00 */
[CC--:B------:R-:W-:Y:S02]  /*0710*/  @P1 IADD3 R13, PT, PT, R20.reuse, R21.reuse, RZ ;  /* 0x00000015140d1210 */ /* 0x0c0fe40007ffe0ff */
[----:B------:R-:W-:Y:S02]  /*0720*/  @P1 IADD3 R12, P2, PT, R20, R21, RZ ;  /* 0x00000015140c1210 */ /* 0x000fe40007f5e0ff */
[----:B------:R-:W2:Y:S02]  /*0730*/  @P1 LDC.64 R2, c[0x0][0x380] ;  /* 0x0000e000ff021b82 */ /* 0x000ea40000000a00 */
[----:B------:R-:W-:-:S06]  /*0740*/  @P1 IADD3.X R14, PT, PT, RZ, RZ, RZ, P2, !PT ;  /* 0x000000ffff0e1210 */ /* 0x000fcc00017fe4ff */
[----:B------:R-:W3:Y:S01]  /*0750*/  LDC.64 R4, c[0x0][0x380] ;  /* 0x0000e000ff047b82 */ /* 0x000ee20000000a00 */
[----:B0-----:R-:W-:-:S04]  /*0760*/  @P1 IMAD.WIDE.U32 R10, R13, 0x4, R10 ;  /* 0x000000040d0a1825 */ /* 0x001fc800078e000a */
[C---:B------:R-:W-:Y:S01]  /*0770*/  @P1 IMAD R13, R21.reuse, R17, R0 ;  /* 0x00000011150d1224 */ /* 0x040fe200078e0200 */
[----:B------:R-:W-:Y:S01]  /*0780*/  @P1 IADD3 R21, PT, PT, R21, 0x2, RZ ;  /* 0x0000000215151810 */ /* 0x000fe20007ffe0ff */
[----:B------:R-:W4:Y:S01]  /*0790*/  @P1 LDG.E R11, desc[UR4][R10.64] ;  /* 0x000000040a0b1981 */ /* 0x000f22000c1e1900 */
[----:B------:R-:W0:Y:S01]  /*07a0*/  LDC.64 R6, c[0x0][0x388] ;  /* 0x0000e200ff067b82 */ /* 0x000e220000000a00 */
[----:B-1----:R-:W-:Y:S01]  /*07b0*/  @P1 IMAD.WIDE R8, R13, 0x4, R8 ;  /* 0x000000040d081825 */ /* 0x002fe200078e0208 */
[----:B------:R-:W-:Y:S02]  /*07c0*/  @!P0 IADD3 R15, PT, PT, R20, R21, RZ ;  /* 0x00000015140f8210 */ /* 0x000fe40007ffe0ff */
[----:B--2---:R-:W-:Y:S01]  /*07d0*/  @P1 LEA R2, P2, R12, R2, 0x2 ;  /* 0x000000020c021211 */ /* 0x004fe200078410ff */
[----:B------:R-:W-:-:S03]  /*07e0*/  @!P0 IMAD R21, R21, R17, R0 ;  /* 0x0000001115158224 */ /* 0x000fc600078e0200 */
[----:B------:R-:W-:Y:S01]  /*07f0*/  @P1 LEA.HI.X R3, R12, R3, R14, 0x2, P2 ;  /* 0x000000030c031211 */ /* 0x000fe200010f140e */
[----:B------:R-:W-:Y:S01]  /*0800*/  @P1 IMAD.WIDE R12, R17, 0x4, R8 ;  /* 0x00000004110c1825 */ /* 0x000fe200078e0208 */
[----:B------:R-:W4:Y:S03]  /*0810*/  @P1 LDG.E R14, desc[UR4][R8.64] ;  /* 0x00000004080e1981 */ /* 0x000f26000c1e1900 */
[----:B---3--:R-:W-:Y:S01]  /*0820*/  @!P0 IMAD.WIDE.U32 R4, R15, 0x4, R4 ;  /* 0x000000040f048825 */ /* 0x008fe200078e0004 */
[----:B------:R-:W2:Y:S04]  /*0830*/  @P1 LDG.E R2, desc[UR4][R2.64+0x4] ;  /* 0x0000040402021981 */ /* 0x000ea8000c1e1900 */
[----:B------:R-:W2:Y:S01]  /*0840*/  @P1 LDG.E R12, desc[UR4][R12.64] ;  /* 0x000000040c0c1981 */ /* 0x000ea2000c1e1900 */
[----:B0-----:R-:W-:-:S03]  /*0850*/  @!P0 IMAD.WIDE R6, R21, 0x4, R6 ;  /* 0x0000000415068825 */ /* 0x001fc600078e0206 */
[----:B------:R-:W3:Y:S04]  /*0860*/  @!P0 LDG.E R5, desc[UR4][R4.64] ;  /* 0x0000000404058981 */ /* 0x000ee8000c1e1900 */
[----:B------:R-:W3:Y:S01]  /*0870*/  @!P0 LDG.E R6, desc[UR4][R6.64] ;  /* 0x0000000406068981 */ /* 0x000ee2000c1e1900 */
[----:B----4-:R-:W-:-:S04]  /*0880*/  @P1 FFMA R11, R11, R14, R24 ;  /* 0x0000000e0b0b1223 */ /* 0x010fc80000000018 */
[----:B--2---:R-:W-:-:S04]  /*0890*/  @P1 FFMA R24, R2, R12, R11 ;  /* 0x0000000c02181223 */ /* 0x004fc8000000000b */
[----:B---3--:R-:W-:-:S07]  /*08a0*/  @!P0 FFMA R24, R5, R6, R24 ;  /* 0x0000000605188223 */ /* 0x008fce0000000018 */
.L_x_0:
[----:B------:R-:W0:Y:S01]  /*08b0*/  LDC.64 R2, c[0x0][0x390] ;  /* 0x0000e400ff027b82 */ /* 0x000e220000000a00 */
[----:B------:R-:W-:Y:S01]  /*08c0*/  IMAD R17, R16, R17, R0 ;  /* 0x0000001110117224 */ /* 0x000fe200078e0200 */
[----:B------:R-:W1:Y:S01]  /*08d0*/  LDCU UR6, c[0x0][0x3b0] ;  /* 0x00007600ff0677ac */ /* 0x000e620008000800 */
[----:B------:R-:W2:Y:S05]  /*08e0*/  LDCU UR7, c[0x0][0x3ac] ;  /* 0x00007580ff0777ac */ /* 0x000eaa0008000800 */
[----:B------:R-:W3:Y:S01]  /*08f0*/  LDC.64 R4, c[0x0][0x398] ;  /* 0x0000e600ff047b82 */ /* 0x000ee20000000a00 */
[----:B0-----:R-:W-:-:S06]  /*0900*/  IMAD.WIDE R2, R17, 0x4, R2 ;  /* 0x0000000411027825 */ /* 0x001fcc00078e0202 */
[----:B------:R-:W1:Y:S01]  /*0910*/  LDG.E R2, desc[UR4][R2.64] ;  /* 0x0000000402027981 */ /* 0x000e62000c1e1900 */
[----:B---3--:R-:W-:-:S04]  /*0920*/  IMAD.WIDE R4, R17, 0x4, R4 ;  /* 0x0000000411047825 */ /* 0x008fc800078e0204 */
[----:B-1----:R-:W-:-:S04]  /*0930*/  FMUL R7, R2, UR6 ;  /* 0x0000000602077c20 */ /* 0x002fc80008400000 */
[----:B--2---:R-:W-:-:S05]  /*0940*/  FFMA R7, R24, UR7, R7 ;  /* 0x0000000718077c23 */ /* 0x004fca0008000007 */
[----:B------:R-:W-:Y:S01]  /*0950*/  STG.E desc[UR4][R4.64], R7 ;  /* 0x0000000704007986 */ /* 0x000fe2000c101904 */
[----:B------:R-:W-:Y:S05]  /*0960*/  EXIT ;  /* 0x000000000000794d */ /* 0x000fea0003800000 */
.L_x_4:
[----:B------:R-:W-:-:S00]  /*0970*/  BRA `(.L_x_4) ;  /* 0xfffffffc00fc7947 */ /* 0x000fc0000383ffff */
[----:B------:R-:W-:-:S00]  /*0980*/  NOP ;  /* 0x0000000000007918 */ /* 0x000fc00000000000 */
[----:B------:R-:W-:-:S00]  /*0990*/  NOP ;  /* 0x0000000000007918 */ /* 0x000fc00000000000 */
[----:B------:R-:W-:-:S00]  /*09a0*/  NOP ;  /* 0x0000000000007918 */ /* 0x000fc00000000000 */
[----:B------:R-:W-:-:S00]  /*09b0*/  NOP ;  /* 0x0000000000007918 */ /* 0x000fc00000000000 */
[----:B------:R-:W-:-:S00]  /*09c0*/  NOP ;  /* 0x0000000000007918 */ /* 0x000fc00000000000 */
[----:B------:R-:W-:-:S00]  /*09d0*/  NOP ;  /* 0x0000000000007918 */ /* 0x000fc00000000000 */
[----:B------:R-:W-:-:S00]  /*09e0*/  NOP ;  /* 0x0000000000007918 */ /* 0x000fc00000000000 */
[----:B------:R-:W-:-:S00]  /*09f0*/  NOP ;  /* 0x0000000000007918 */ /* 0x000fc00000000000 */
.L_x_5:


//--------------------- .nv.shared.reserved.0     --------------------------
	.section	.nv.shared.reserved.0,"aw",@nobits
	.weak		__nv_reservedSMEM_offset_0_alias
	.size		__nv_reservedSMEM_offset_0_alias, 0, 64
	.other		__nv_reservedSMEM_offset_0_alias,@"STO_CUDA_RESERVED_SHARED STV_DEFAULT"
__nv_reservedSMEM_offset_0_alias:
	.zero		0
	.zero		64


//--------------------- .nv.constant0._Z11sgemm_naivePfS_S_S_iiiff --------------------------
	.section	.nv.constant0._Z11sgemm_naivePfS_S_S_iiiff,"a",@progbits
	.sectionflags	@""
	.align	4
.nv.constant0._Z11sgemm_naivePfS_S_S_iiiff:
	.zero		948


//--------------------- SYMBOLS --------------------------

	.type		.nv.reservedSmem.offset0,@object
	.size		.nv.reservedSmem.offset0,0x4
